	.headerflags	@"EF_CUDA_TEXMODE_UNIFIED EF_CUDA_64BIT_ADDRESS EF_CUDA_ACCELERATORS EF_CUDA_SM90 EF_CUDA_VIRTUAL_SM(EF_CUDA_SM90)"
	.elftype	@"ET_EXEC"


//--------------------- .nv.info                  --------------------------
	.section	.nv.info,"",@"SHT_CUDA_INFO"
	.align	4


	//----- nvinfo : EIATTR_REGCOUNT
	.align		4
        /*0000*/ 	.byte	0x04, 0x2f
        /*0002*/ 	.short	(.L_3 - .L_2)
	.align		4
.L_2:
        /*0004*/ 	.word	index@(triton_poi_fused__native_batch_norm_legit_no_training_relu_6)
        /*0008*/ 	.word	0x00000018


	//----- nvinfo : EIATTR_MIN_STACK_SIZE
	.align		4
.L_3:
        /*000c*/ 	.byte	0x04, 0x12
        /*000e*/ 	.short	(.L_5 - .L_4)
	.align		4
.L_4:
        /*0010*/ 	.word	index@(triton_poi_fused__native_batch_norm_legit_no_training_relu_6)
        /*0014*/ 	.word	0x00000000


	//----- nvinfo : EIATTR_FRAME_SIZE
	.align		4
.L_5:
        /*0018*/ 	.byte	0x04, 0x11
        /*001a*/ 	.short	(.L_7 - .L_6)
	.align		4
.L_6:
        /*001c*/ 	.word	index@(triton_poi_fused__native_batch_norm_legit_no_training_relu_6)
        /*0020*/ 	.word	0x00000000


	//----- nvinfo : EIATTR_MIN_STACK_SIZE
	.align		4
.L_7:
        /*0024*/ 	.byte	0x04, 0x12
        /*0026*/ 	.short	(.L_9 - .L_8)
	.align		4
.L_8:
        /*0028*/ 	.word	index@(triton_poi_fused__native_batch_norm_legit_no_training_relu_6)
        /*002c*/ 	.word	0x00000000
.L_9:


//--------------------- .nv.info.triton_poi_fused__native_batch_norm_legit_no_training_relu_6 --------------------------
	.section	.nv.info.triton_poi_fused__native_batch_norm_legit_no_training_relu_6,"",@"SHT_CUDA_INFO"
	.sectionflags	@""
	.align	4


	//----- nvinfo : EIATTR_CUDA_API_VERSION
	.align		4
        /*0000*/ 	.byte	0x04, 0x37
        /*0002*/ 	.short	(.L_11 - .L_10)
.L_10:
        /*0004*/ 	.word	0x0000007c


	//----- nvinfo : EIATTR_KPARAM_INFO
	.align		4
.L_11:
        /*0008*/ 	.byte	0x04, 0x17
        /*000a*/ 	.short	(.L_13 - .L_12)
.L_12:
        /*000c*/ 	.word	0x00000000
        /*0010*/ 	.short	0x0006
        /*0012*/ 	.short	0x0030
        /*0014*/ 	.byte	0x00, 0xf0, 0x11, 0x00


	//----- nvinfo : EIATTR_KPARAM_INFO
	.align		4
.L_13:
        /*0018*/ 	.byte	0x04, 0x17
        /*001a*/ 	.short	(.L_15 - .L_14)
.L_14:
        /*001c*/ 	.word	0x00000000
        /*0020*/ 	.short	0x0005
        /*0022*/ 	.short	0x0028
        /*0024*/ 	.byte	0x00, 0xf4, 0x21, 0x00


	//----- nvinfo : EIATTR_KPARAM_INFO
	.align		4
.L_15:
        /*0028*/ 	.byte	0x04, 0x17
        /*002a*/ 	.short	(.L_17 - .L_16)
.L_16:
        /*002c*/ 	.word	0x00000000
        /*0030*/ 	.short	0x0004
        /*0032*/ 	.short	0x0020
        /*0034*/ 	.byte	0x00, 0xf4, 0x21, 0x00


	//----- nvinfo : EIATTR_KPARAM_INFO
	.align		4
.L_17:
        /*0038*/ 	.byte	0x04, 0x17
        /*003a*/ 	.short	(.L_19 - .L_18)
.L_18:
        /*003c*/ 	.word	0x00000000
        /*0040*/ 	.short	0x0003
        /*0042*/ 	.short	0x0018
        /*0044*/ 	.byte	0x00, 0xf4, 0x21, 0x00


	//----- nvinfo : EIATTR_KPARAM_INFO
	.align		4
.L_19:
        /*0048*/ 	.byte	0x04, 0x17
        /*004a*/ 	.short	(.L_21 - .L_20)
.L_20:
        /*004c*/ 	.word	0x00000000
        /*0050*/ 	.short	0x0002
        /*0052*/ 	.short	0x0010
        /*0054*/ 	.byte	0x00, 0xf4, 0x21, 0x00


	//----- nvinfo : EIATTR_KPARAM_INFO
	.align		4
.L_21:
        /*0058*/ 	.byte	0x04, 0x17
        /*005a*/ 	.short	(.L_23 - .L_22)
.L_22:
        /*005c*/ 	.word	0x00000000
        /*0060*/ 	.short	0x0001
        /*0062*/ 	.short	0x0008
        /*0064*/ 	.byte	0x00, 0xf4, 0x21, 0x00


	//----- nvinfo : EIATTR_KPARAM_INFO
	.align		4
.L_23:
        /*0068*/ 	.byte	0x04, 0x17
        /*006a*/ 	.short	(.L_25 - .L_24)
.L_24:
        /*006c*/ 	.word	0x00000000
        /*0070*/ 	.short	0x0000
        /*0072*/ 	.short	0x0000
        /*0074*/ 	.byte	0x00, 0xf4, 0x21, 0x00


	//----- nvinfo : EIATTR_SPARSE_MMA_MASK
	.align		4
.L_25:
        /*0078*/ 	.byte	0x03, 0x50
        /*007a*/ 	.short	0x0000


	//----- nvinfo : EIATTR_MAXREG_COUNT
	.align		4
        /*007c*/ 	.byte	0x03, 0x1b
        /*007e*/ 	.short	0x00ff


	//----- nvinfo : EIATTR_EXIT_INSTR_OFFSETS
	.align		4
        /*0080*/ 	.byte	0x04, 0x1c
        /*0082*/ 	.short	(.L_27 - .L_26)


	//   ....[0]....
.L_26:
        /*0084*/ 	.word	0x00000420


	//   ....[1]....
        /*0088*/ 	.word	0x00000440


	//----- nvinfo : EIATTR_REQNTID
	.align		4
.L_27:
        /*008c*/ 	.byte	0x04, 0x10
        /*008e*/ 	.short	(.L_29 - .L_28)
.L_28:
        /*0090*/ 	.word	0x00000080
        /*0094*/ 	.word	0x00000001
        /*0098*/ 	.word	0x00000001


	//----- nvinfo : EIATTR_CBANK_PARAM_SIZE
	.align		4
.L_29:
        /*009c*/ 	.byte	0x03, 0x19
        /*009e*/ 	.short	0x0034


	//----- nvinfo : EIATTR_PARAM_CBANK
	.align		4
        /*00a0*/ 	.byte	0x04, 0x0a
        /*00a2*/ 	.short	(.L_31 - .L_30)
	.align		4
.L_30:
        /*00a4*/ 	.word	index@(.nv.constant0.triton_poi_fused__native_batch_norm_legit_no_training_relu_6)
        /*00a8*/ 	.short	0x0210
        /*00aa*/ 	.short	0x0034


	//----- nvinfo : EIATTR_SW_WAR
	.align		4
.L_31:
        /*00ac*/ 	.byte	0x04, 0x36
        /*00ae*/ 	.short	(.L_33 - .L_32)
.L_32:
        /*00b0*/ 	.word	0x00000008
.L_33:


//--------------------- .nv.callgraph             --------------------------
	.section	.nv.callgraph,"",@"SHT_CUDA_CALLGRAPH"
	.align	4
	.sectionentsize	8
	.align		4
        /*0000*/ 	.word	0x00000000
	.align		4
        /*0004*/ 	.word	0xffffffff
	.align		4
        /*0008*/ 	.word	0x00000000
	.align		4
        /*000c*/ 	.word	0xfffffffe
	.align		4
        /*0010*/ 	.word	0x00000000
	.align		4
        /*0014*/ 	.word	0xfffffffd
	.align		4
        /*0018*/ 	.word	0x00000000
	.align		4
        /*001c*/ 	.word	0xfffffffc


//--------------------- .nv.constant4             --------------------------
	.section	.nv.constant4,"a",@progbits
	.align	8
	.align		8
.nv.constant4:
        /*0000*/ 	.dword	_$_str
	.align		8
        /*0008*/ 	.dword	_$_str_$_2


//--------------------- .text.triton_poi_fused__native_batch_norm_legit_no_training_relu_6 --------------------------
	.section	.text.triton_poi_fused__native_batch_norm_legit_no_training_relu_6,"ax",@progbits
	.align	128
        .global         triton_poi_fused__native_batch_norm_legit_no_training_relu_6
        .type           triton_poi_fused__native_batch_norm_legit_no_training_relu_6,@function
        .size           triton_poi_fused__native_batch_norm_legit_no_training_relu_6,(.L_x_1 - triton_poi_fused__native_batch_norm_legit_no_training_relu_6)
        .other          triton_poi_fused__native_batch_norm_legit_no_training_relu_6,@"STO_CUDA_ENTRY STV_DEFAULT"
triton_poi_fused__native_batch_norm_legit_no_training_relu_6:
.text.triton_poi_fused__native_batch_norm_legit_no_training_relu_6:
[----:B------:R-:W0:Y:S01]  /*0000*/  LDC R1, c[0x0][0x28] ;  /* 0x00000a00ff017b82 */ /* 0x000e220000000800 */
[----:B------:R-:W1:Y:S07]  /*0010*/  S2R R0, SR_TID.X ;  /* 0x0000000000007919 */ /* 0x000e6e0000002100 */
[----:B------:R-:W2:Y:S01]  /*0020*/  LDC.64 R12, c[0x0][0x220] ;  /* 0x00008800ff0c7b82 */ /* 0x000ea20000000a00 */
[----:B------:R-:W-:Y:S01]  /*0030*/  CS2R R4, SRZ ;  /* 0x0000000000047805 */ /* 0x000fe2000001ff00 */
[----:B------:R-:W-:Y:S01]  /*0040*/  ULDC.64 UR4, c[0x0][0x208] ;  /* 0x0000820000047ab9 */ /* 0x000fe20000000a00 */
[----:B------:R-:W3:Y:S05]  /*0050*/  S2R R3, SR_CTAID.X ;  /* 0x0000000000037919 */ /* 0x000eea0000002500 */
[----:B------:R-:W4:Y:S08]  /*0060*/  LDC.64 R16, c[0x0][0x210] ;  /* 0x00008400ff107b82 */ /* 0x000f300000000a00 */
[----:B------:R-:W5:Y:S08]  /*0070*/  LDC.64 R18, c[0x0][0x218] ;  /* 0x00008600ff127b82 */ /* 0x000f700000000a00 */
[----:B------:R-:W5:Y:S01]  /*0080*/  LDC.64 R20, c[0x0][0x228] ;  /* 0x00008a00ff147b82 */ /* 0x000f620000000a00 */
[----:B-1----:R-:W-:-:S07]  /*0090*/  SHF.L.U32 R0, R0, 0x1, RZ ;  /* 0x0000000100007819 */ /* 0x002fce00000006ff */
[----:B------:R-:W1:Y:S01]  /*00a0*/  LDC.64 R10, c[0x0][0x230] ;  /* 0x00008c00ff0a7b82 */ /* 0x000e620000000a00 */
[----:B------:R-:W-:-:S04]  /*00b0*/  LOP3.LUT R0, R0, 0xfe, RZ, 0xc0, !PT ;  /* 0x000000fe00007812 */ /* 0x000fc800078ec0ff */
[----:B---3--:R-:W-:-:S04]  /*00c0*/  LEA R2, R3, R0, 0x8 ;  /* 0x0000000003027211 */ /* 0x008fc800078e40ff */
[C---:B------:R-:W-:Y:S01]  /*00d0*/  ISETP.GE.AND P0, PT, R2.reuse, 0x500, PT ;  /* 0x000005000200780c */ /* 0x040fe20003f06270 */
[----:B------:R-:W-:-:S05]  /*00e0*/  IMAD.HI R3, R2, 0x66666667, RZ ;  /* 0x6666666702037827 */ /* 0x000fca00078e02ff */
[----:B------:R-:W-:-:S04]  /*00f0*/  SHF.R.U32.HI R0, RZ, 0x1f, R3 ;  /* 0x0000001fff007819 */ /* 0x000fc80000011603 */
[----:B------:R-:W-:-:S05]  /*0100*/  LEA.HI.SX32 R3, R3, R0, 0x19 ;  /* 0x0000000003037211 */ /* 0x000fca00078fcaff */
[----:B------:R-:W-:-:S04]  /*0110*/  IMAD R0, R3, -0x140, R2 ;  /* 0xfffffec003007824 */ /* 0x000fc800078e0202 */
[----:B--2---:R-:W-:-:S05]  /*0120*/  IMAD.WIDE R12, R0, 0x4, R12 ;  /* 0x00000004000c7825 */ /* 0x004fca00078e020c */
[----:B------:R2:W3:Y:S01]  /*0130*/  @!P0 LDG.E.EL.64 R4, desc[UR4][R12.64] ;  /* 0x000000040c048981 */ /* 0x0004e2000c2e1b00 */
[----:B------:R-:W-:Y:S02]  /*0140*/  CS2R R6, SRZ ;  /* 0x0000000000067805 */ /* 0x000fe4000001ff00 */
[----:B------:R-:W-:Y:S01]  /*0150*/  CS2R R8, SRZ ;  /* 0x0000000000087805 */ /* 0x000fe2000001ff00 */
[----:B----4-:R-:W-:-:S04]  /*0160*/  IMAD.WIDE R16, R2, 0x4, R16 ;  /* 0x0000000402107825 */ /* 0x010fc800078e0210 */
[C---:B-----5:R-:W-:Y:S01]  /*0170*/  IMAD.WIDE R18, R0.reuse, 0x4, R18 ;  /* 0x0000000400127825 */ /* 0x060fe200078e0212 */
[----:B------:R4:W5:Y:S01]  /*0180*/  @!P0 LDG.E.64 R6, desc[UR4][R16.64] ;  /* 0x0000000410068981 */ /* 0x000962000c1e1b00 */
[----:B------:R-:W-:Y:S02]  /*0190*/  CS2R R14, SRZ ;  /* 0x00000000000e7805 */ /* 0x000fe4000001ff00 */
[----:B--2---:R-:W-:Y:S01]  /*01a0*/  CS2R R12, SRZ ;  /* 0x00000000000c7805 */ /* 0x004fe2000001ff00 */
[----:B------:R-:W5:Y:S01]  /*01b0*/  @!P0 LDG.E.EL.64 R8, desc[UR4][R18.64] ;  /* 0x0000000412088981 */ /* 0x000f62000c2e1b00 */
[----:B0-----:R-:W-:-:S04]  /*01c0*/  IMAD.WIDE R20, R0, 0x4, R20 ;  /* 0x0000000400147825 */ /* 0x001fc800078e0214 */
[----:B-1----:R-:W-:Y:S01]  /*01d0*/  IMAD.WIDE R10, R0, 0x4, R10 ;  /* 0x00000004000a7825 */ /* 0x002fe200078e020a */
[----:B------:R-:W2:Y:S04]  /*01e0*/  @!P0 LDG.E.EL.64 R12, desc[UR4][R20.64] ;  /* 0x00000004140c8981 */ /* 0x000ea8000c2e1b00 */
[----:B------:R0:W2:Y:S01]  /*01f0*/  @!P0 LDG.E.EL.64 R14, desc[UR4][R10.64] ;  /* 0x000000040a0e8981 */ /* 0x0000a2000c2e1b00 */
[----:B----4-:R-:W-:Y:S01]  /*0200*/  HFMA2.MMA R17, -RZ, RZ, 1.625, 0 ;  /* 0x3e800000ff117435 */ /* 0x010fe200000001ff */
[----:B------:R-:W-:Y:S02]  /*0210*/  IMAD R3, R3, 0x204, R0 ;  /* 0x0000020403037824 */ /* 0x000fe400078e0200 */
[----:B---3--:R-:W-:Y:S01]  /*0220*/  FADD R4, R4, 9.9999997473787516356e-06 ;  /* 0x3727c5ac04047421 */ /* 0x008fe20000000000 */
[----:B------:R-:W-:-:S03]  /*0230*/  FADD R5, R5, 9.9999997473787516356e-06 ;  /* 0x3727c5ac05057421 */ /* 0x000fc60000000000 */
[----:B------:R-:W1:Y:S08]  /*0240*/  MUFU.SQRT R2, R4 ;  /* 0x0000000400027308 */ /* 0x000e700000002000 */
[----:B------:R3:W4:Y:S01]  /*0250*/  MUFU.SQRT R16, R5 ;  /* 0x0000000500107308 */ /* 0x0007220000002000 */
[----:B-----5:R-:W-:Y:S01]  /*0260*/  FADD R7, -R9, R7 ;  /* 0x0000000709077221 */ /* 0x020fe20000000100 */
[----:B------:R-:W-:Y:S01]  /*0270*/  FADD R6, -R8, R6 ;  /* 0x0000000608067221 */ /* 0x000fe20000000100 */
[----:B-1----:R-:W-:-:S02]  /*0280*/  FSETP.GT.AND P1, PT, R2, 8.50705917302346158658e+37, PT ;  /* 0x7e8000000200780b */ /* 0x002fc40003f24000 */
[----:B------:R-:W-:Y:S01]  /*0290*/  FSETP.GEU.AND P3, PT, R2, 1.175494350822287508e-38, PT ;  /* 0x008000000200780b */ /* 0x000fe20003f6e000 */
[----:B---3--:R-:W1:Y:S01]  /*02a0*/  LDC.64 R4, c[0x0][0x238] ;  /* 0x00008e00ff047b82 */ /* 0x008e620000000a00 */
[C---:B0-----:R-:W-:Y:S02]  /*02b0*/  FSEL R11, R17.reuse, 1, P1 ;  /* 0x3f800000110b7808 */ /* 0x041fe40000800000 */
[C---:B----4-:R-:W-:Y:S02]  /*02c0*/  FSETP.GT.AND P2, PT, R16.reuse, 8.50705917302346158658e+37, PT ;  /* 0x7e8000001000780b */ /* 0x050fe40003f44000 */
[----:B------:R-:W-:Y:S02]  /*02d0*/  FSETP.GEU.AND P4, PT, R16, 1.175494350822287508e-38, PT ;  /* 0x008000001000780b */ /* 0x000fe40003f8e000 */
[----:B------:R-:W-:-:S03]  /*02e0*/  FSEL R17, R17, 1, P2 ;  /* 0x3f80000011117808 */ /* 0x000fc60001000000 */
[----:B------:R-:W-:Y:S02]  /*02f0*/  @P1 FMUL R2, R2, 0.25 ;  /* 0x3e80000002021820 */ /* 0x000fe40000400000 */
[----:B------:R-:W-:Y:S02]  /*0300*/  @!P3 FMUL R11, R11, 16777216 ;  /* 0x4b8000000b0bb820 */ /* 0x000fe40000400000 */
[----:B------:R-:W-:Y:S02]  /*0310*/  @!P3 FMUL R2, R2, 16777216 ;  /* 0x4b8000000202b820 */ /* 0x000fe40000400000 */
[----:B------:R-:W-:-:S04]  /*0320*/  @P2 FMUL R16, R16, 0.25 ;  /* 0x3e80000010102820 */ /* 0x000fc80000400000 */
[----:B------:R-:W0:Y:S01]  /*0330*/  MUFU.RCP R2, R2 ;  /* 0x0000000200027308 */ /* 0x000e220000001000 */
[----:B------:R-:W-:Y:S01]  /*0340*/  @!P4 FMUL R17, R17, 16777216 ;  /* 0x4b8000001111c820 */ /* 0x000fe20000400000 */
[----:B------:R-:W-:Y:S01]  /*0350*/  @!P4 FMUL R16, R16, 16777216 ;  /* 0x4b8000001010c820 */ /* 0x000fe20000400000 */
[----:B-1----:R-:W-:-:S05]  /*0360*/  IMAD.WIDE R4, R3, 0x4, R4 ;  /* 0x0000000403047825 */ /* 0x002fca00078e0204 */
[----:B------:R-:W1:Y:S01]  /*0370*/  MUFU.RCP R16, R16 ;  /* 0x0000001000107308 */ /* 0x000e620000001000 */
[----:B0-----:R-:W-:-:S04]  /*0380*/  FMUL R11, R2, R11 ;  /* 0x0000000b020b7220 */ /* 0x001fc80000400000 */
[----:B------:R-:W-:Y:S01]  /*0390*/  FMUL R11, R6, R11 ;  /* 0x0000000b060b7220 */ /* 0x000fe20000400000 */
[----:B-1----:R-:W-:-:S03]  /*03a0*/  FMUL R2, R16, R17 ;  /* 0x0000001110027220 */ /* 0x002fc60000400000 */
[----:B--2---:R-:W-:Y:S01]  /*03b0*/  FFMA R11, R11, R12, R14 ;  /* 0x0000000c0b0b7223 */ /* 0x004fe2000000000e */
[----:B------:R-:W-:-:S04]  /*03c0*/  FMUL R2, R7, R2 ;  /* 0x0000000207027220 */ /* 0x000fc80000400000 */
[----:B------:R-:W-:Y:S01]  /*03d0*/  FSETP.GEU.AND P1, PT, R11, RZ, PT ;  /* 0x000000ff0b00720b */ /* 0x000fe20003f2e000 */
[----:B------:R-:W-:-:S03]  /*03e0*/  FFMA R2, R2, R13, R15 ;  /* 0x0000000d02027223 */ /* 0x000fc6000000000f */
[----:B------:R-:W-:Y:S02]  /*03f0*/  FSEL R6, R11, RZ, P1 ;  /* 0x000000ff0b067208 */ /* 0x000fe40000800000 */
[----:B------:R-:W-:-:S04]  /*0400*/  FSETP.GEU.AND P2, PT, R2, RZ, PT ;  /* 0x000000ff0200720b */ /* 0x000fc80003f4e000 */
[----:B------:R-:W-:Y:S01]  /*0410*/  FSEL R7, R2, RZ, P2 ;  /* 0x000000ff02077208 */ /* 0x000fe20001000000 */
[----:B------:R-:W-:Y:S08]  /*0420*/  @P0 EXIT ;  /* 0x000000000000094d */ /* 0x000ff00003800000 */
[----:B------:R-:W-:Y:S01]  /*0430*/  STG.E.64 desc[UR4][R4.64], R6 ;  /* 0x0000000604007986 */ /* 0x000fe2000c101b04 */
[----:B------:R-:W-:Y:S05]  /*0440*/  EXIT ;  /* 0x000000000000794d */ /* 0x000fea0003800000 */
.L_x_0:
[----:B------:R-:W-:-:S00]  /*0450*/  BRA `(.L_x_0) ;  /* 0xfffffffc00fc7947 */ /* 0x000fc0000383ffff */
[----:B------:R-:W-:-:S00]  /*0460*/  NOP ;  /* 0x0000000000007918 */ /* 0x000fc00000000000 */
        /* <DEDUP_REMOVED lines=9> */
.L_x_1:


//--------------------- .nv.global.init           --------------------------
	.section	.nv.global.init,"aw",@progbits
.nv.global.init:
	.type		_$_str,@object
	.size		_$_str,(_$_str_$_2 - _$_str)
_$_str:
        /*0000*/ 	.byte	0x5f, 0x5f, 0x43, 0x55, 0x44, 0x41, 0x5f, 0x46, 0x54, 0x5a, 0x00
	.type		_$_str_$_2,@object
	.size		_$_str_$_2,(.L_1 - _$_str_$_2)
_$_str_$_2:
        /*000b*/ 	.byte	0x5f, 0x5f, 0x43, 0x55, 0x44, 0x41, 0x5f, 0x50, 0x52, 0x45, 0x43, 0x5f, 0x53, 0x51, 0x52, 0x54
        /*001b*/ 	.byte	0x00
.L_1:


//--------------------- .nv.constant0.triton_poi_fused__native_batch_norm_legit_no_training_relu_6 --------------------------
	.section	.nv.constant0.triton_poi_fused__native_batch_norm_legit_no_training_relu_6,"a",@progbits
	.sectionflags	@""
	.align	4
.nv.constant0.triton_poi_fused__native_batch_norm_legit_no_training_relu_6:
	.zero		580
